//
// Generated by NVIDIA NVVM Compiler
//
// Compiler Build ID: CL-36424714
// Cuda compilation tools, release 13.0, V13.0.88
// Based on NVVM 20.0.0
//

.version 9.0
.target sm_100
.address_size 64

	// .globl	_Z3mapIPFffEEvPfiT_

.visible .entry _Z3mapIPFffEEvPfiT_(
	.param .u64 .ptr .align 1 _Z3mapIPFffEEvPfiT__param_0,
	.param .u32 _Z3mapIPFffEEvPfiT__param_1,
	.param .u64 .ptr .align 1 _Z3mapIPFffEEvPfiT__param_2
)
{
	.reg .b32 	%r<5>;
	.reg .b32 	%f<4>;
	.reg .b64 	%rd<6>;

	ld.param.u64 	%rd1, [_Z3mapIPFffEEvPfiT__param_0];
	ld.param.u32 	%r1, [_Z3mapIPFffEEvPfiT__param_1];
	ld.param.u64 	%rd2, [_Z3mapIPFffEEvPfiT__param_2];
	cvta.to.global.u64 	%rd3, %rd1;
	mov.u32 	%r2, %tid.x;
	mov.u32 	%r3, %tid.y;
	mad.lo.s32 	%r4, %r1, %r2, %r3;
	mul.wide.s32 	%rd4, %r4, 4;
	add.s64 	%rd5, %rd3, %rd4;
	ld.global.f32 	%f1, [%rd5];
	{ // callseq 0, 0
	.param .b32 param0;
	st.param.f32 	[param0], %f1;
	.param .b32 retval0;
	prototype_0 : .callprototype (.param .b32 _) _ (.param .b32 _);
	call (retval0), 
	%rd2, 
	(
	param0
	)
	, prototype_0;
	ld.param.f32 	%f2, [retval0];
	} // callseq 0
	st.global.f32 	[%rd5], %f2;
	ret;

}


// ===== COMPILED SASS (sm_100) =====

	.target	sm_100

	.elftype	@"ET_EXEC"


//--------------------- .note.nv.tkinfo           --------------------------
	.section	.note.nv.tkinfo,"",@"SHT_NOTE"
	.sectionflags	@"SHF_NOTE_NV_TKINFO"
	.tkinfo
        /*0018*/ 	.word	0x00000002
        /*0030*/ 	.string	""
        /*0030*/ 	.string	"ptxas"
        /*0030*/ 	.string	"Cuda compilation tools, release 13.0, V13.0.88"
        /*0030*/ 	.string	"Build cuda_13.0.r13.0/compiler.36424714_0"
        /*0030*/ 	.string	"-arch sm_100 -m 64 "



//--------------------- .note.nv.cuinfo           --------------------------
	.section	.note.nv.cuinfo,"",@"SHT_NOTE"
	.sectionflags	@"SHF_NOTE_NV_CUINFO"
        /*0018*/ 	.short	0x0002
        /*001a*/ 	.short	0x0064
        /*001c*/ 	.short	0x0082
	.zero		2


//--------------------- .nv.info                  --------------------------
	.section	.nv.info,"",@"SHT_CUDA_INFO"
	.align	4


	//----- nvinfo : EIATTR_REGCOUNT
	.align		4
        /*0000*/ 	.byte	0x04, 0x2f
        /*0002*/ 	.short	(.L_1 - .L_0)
	.align		4
.L_0:
        /*0004*/ 	.word	index@(_Z3mapIPFffEEvPfiT_)
        /*0008*/ 	.word	0x00000018


	//----- nvinfo : EIATTR_FRAME_SIZE
	.align		4
.L_1:
        /*000c*/ 	.byte	0x04, 0x11
        /*000e*/ 	.short	(.L_3 - .L_2)
	.align		4
.L_2:
        /*0010*/ 	.word	index@(_Z3mapIPFffEEvPfiT_)
        /*0014*/ 	.word	0x00000000


	//----- nvinfo : EIATTR_MIN_STACK_SIZE
	.align		4
.L_3:
        /*0018*/ 	.byte	0x04, 0x12
        /*001a*/ 	.short	(.L_5 - .L_4)
	.align		4
.L_4:
        /*001c*/ 	.word	index@(_Z3mapIPFffEEvPfiT_)
        /*0020*/ 	.word	0x00000000
.L_5:


//--------------------- .nv.compat                --------------------------
	.section	.nv.compat,"",@"SHT_CUDA_COMPAT_INFO"
	.align	4
        /*0000*/ 	.byte	0x02, 0x09, 0x00, 0x00, 0x02, 0x02, 0x01, 0x00, 0x02, 0x05, 0x05, 0x00, 0x03, 0x07, 0x01, 0x01
        /*0010*/ 	.byte	0x02, 0x03, 0x00, 0x00, 0x02, 0x06, 0x01, 0x00, 0x04, 0x0b, 0x08, 0x00, 0x09, 0x00, 0x00, 0x00
        /*0020*/ 	.byte	0x00, 0x00, 0x00, 0x00


//--------------------- .nv.info._Z3mapIPFffEEvPfiT_ --------------------------
	.section	.nv.info._Z3mapIPFffEEvPfiT_,"",@"SHT_CUDA_INFO"
	.sectionflags	@""
	.align	4


	//----- nvinfo : EIATTR_CUDA_API_VERSION
	.align		4
        /*0000*/ 	.byte	0x04, 0x37
        /*0002*/ 	.short	(.L_7 - .L_6)
.L_6:
        /*0004*/ 	.word	0x00000082


	//----- nvinfo : EIATTR_KPARAM_INFO
	.align		4
.L_7:
        /*0008*/ 	.byte	0x04, 0x17
        /*000a*/ 	.short	(.L_9 - .L_8)
.L_8:
        /*000c*/ 	.word	0x00000000
        /*0010*/ 	.short	0x0002
        /*0012*/ 	.short	0x0010
        /*0014*/ 	.byte	0x00, 0xf5, 0x21, 0x00


	//----- nvinfo : EIATTR_KPARAM_INFO
	.align		4
.L_9:
        /*0018*/ 	.byte	0x04, 0x17
        /*001a*/ 	.short	(.L_11 - .L_10)
.L_10:
        /*001c*/ 	.word	0x00000000
        /*0020*/ 	.short	0x0001
        /*0022*/ 	.short	0x0008
        /*0024*/ 	.byte	0x00, 0xf0, 0x11, 0x00


	//----- nvinfo : EIATTR_KPARAM_INFO
	.align		4
.L_11:
        /*0028*/ 	.byte	0x04, 0x17
        /*002a*/ 	.short	(.L_13 - .L_12)
.L_12:
        /*002c*/ 	.word	0x00000000
        /*0030*/ 	.short	0x0000
        /*0032*/ 	.short	0x0000
        /*0034*/ 	.byte	0x00, 0xf5, 0x21, 0x00


	//----- nvinfo : EIATTR_SPARSE_MMA_MASK
	.align		4
.L_13:
        /*0038*/ 	.byte	0x03, 0x50
        /*003a*/ 	.short	0x0000


	//----- nvinfo : EIATTR_MAXREG_COUNT
	.align		4
        /*003c*/ 	.byte	0x03, 0x1b
        /*003e*/ 	.short	0x00ff


	//----- nvinfo : EIATTR_MERCURY_ISA_VERSION
	.align		4
        /*0040*/ 	.byte	0x03, 0x5f
        /*0042*/ 	.short	0x0101


	//----- nvinfo : EIATTR_VRC_CTA_INIT_COUNT
	.align		4
        /*0044*/ 	.byte	0x02, 0x4a
	.zero		1
	.zero		1


	//----- nvinfo : EIATTR_EXIT_INSTR_OFFSETS
	.align		4
        /*0048*/ 	.byte	0x04, 0x1c
        /*004a*/ 	.short	(.L_15 - .L_14)


	//   ....[0]....
.L_14:
        /*004c*/ 	.word	0x000000e0


	//----- nvinfo : EIATTR_CBANK_PARAM_SIZE
	.align		4
.L_15:
        /*0050*/ 	.byte	0x03, 0x19
        /*0052*/ 	.short	0x0018


	//----- nvinfo : EIATTR_PARAM_CBANK
	.align		4
        /*0054*/ 	.byte	0x04, 0x0a
        /*0056*/ 	.short	(.L_17 - .L_16)
	.align		4
.L_16:
        /*0058*/ 	.word	index@(.nv.constant0._Z3mapIPFffEEvPfiT_)
        /*005c*/ 	.short	0x0380
        /*005e*/ 	.short	0x0018


	//----- nvinfo : EIATTR_SW_WAR
	.align		4
.L_17:
        /*0060*/ 	.byte	0x04, 0x36
        /*0062*/ 	.short	(.L_19 - .L_18)
.L_18:
        /*0064*/ 	.word	0x00000008
.L_19:


//--------------------- .nv.callgraph             --------------------------
	.section	.nv.callgraph,"",@"SHT_CUDA_CALLGRAPH"
	.align	4
	.sectionentsize	8
	.align		4
        /*0000*/ 	.word	0x00000000
	.align		4
        /*0004*/ 	.word	0xffffffff
	.align		4
        /*0008*/ 	.word	0x00000000
	.align		4
        /*000c*/ 	.word	0xfffffffe
	.align		4
        /*0010*/ 	.word	0x00000000
	.align		4
        /*0014*/ 	.word	0xfffffffd
	.align		4
        /*0018*/ 	.word	0x00000000
	.align		4
        /*001c*/ 	.word	0xfffffffc


//--------------------- .text._Z3mapIPFffEEvPfiT_ --------------------------
	.section	.text._Z3mapIPFffEEvPfiT_,"ax",@progbits
	.align	128
        .global         _Z3mapIPFffEEvPfiT_
        .type           _Z3mapIPFffEEvPfiT_,@function
        .size           _Z3mapIPFffEEvPfiT_,(.L_x_1 - _Z3mapIPFffEEvPfiT_)
        .other          _Z3mapIPFffEEvPfiT_,@"STO_CUDA_ENTRY STV_DEFAULT"
_Z3mapIPFffEEvPfiT_:
.text._Z3mapIPFffEEvPfiT_:
[----:B------:R-:W-:Y:S01]  /*0000*/  LDC R1, c[0x0][0x37c] ;  /* 0x0000df00ff017b82 */ /* 0x000fe20000000800 */
[----:B------:R-:W0:Y:S07]  /*0010*/  S2R R3, SR_TID.X ;  /* 0x0000000000037919 */ /* 0x000e2e0000002100 */
[----:B------:R-:W1:Y:S01]  /*0020*/  LDC.64 R16, c[0x0][0x380] ;  /* 0x0000e000ff107b82 */ /* 0x000e620000000a00 */
[----:B------:R-:W0:Y:S01]  /*0030*/  LDCU UR4, c[0x0][0x388] ;  /* 0x00007100ff0477ac */ /* 0x000e220008000800 */
[----:B------:R-:W0:Y:S01]  /*0040*/  S2R R0, SR_TID.Y ;  /* 0x0000000000007919 */ /* 0x000e220000002200 */
[----:B------:R-:W2:Y:S01]  /*0050*/  LDCU.64 UR36, c[0x0][0x358] ;  /* 0x00006b00ff2477ac */ /* 0x000ea20008000a00 */
[----:B0-----:R-:W-:-:S04]  /*0060*/  IMAD R3, R3, UR4, R0 ;  /* 0x0000000403037c24 */ /* 0x001fc8000f8e0200 */
[----:B-1----:R-:W-:Y:S02]  /*0070*/  IMAD.WIDE R16, R3, 0x4, R16 ;  /* 0x0000000403107825 */ /* 0x002fe400078e0210 */
[----:B------:R-:W0:Y:S03]  /*0080*/  LDC.64 R2, c[0x0][0x390] ;  /* 0x0000e400ff027b82 */ /* 0x000e260000000a00 */
[----:B--2---:R1:W5:Y:S01]  /*0090*/  LDG.E R4, desc[UR36][R16.64] ;  /* 0x0000002410047981 */ /* 0x004362000c1e1900 */
[----:B------:R-:W-:Y:S01]  /*00a0*/  HFMA2 R21, -RZ, RZ, 0, 0 ;  /* 0x00000000ff157431 */ /* 0x000fe200000001ff */
[----:B------:R-:W-:-:S07]  /*00b0*/  MOV R20, 0xd0 ;  /* 0x000000d000147802 */ /* 0x000fce0000000f00 */
[----:B01---5:R-:W-:Y:S05]  /*00c0*/  CALL.REL.NOINC R2 `(_Z3mapIPFffEEvPfiT_) ;  /* 0xfffffffc02cc7344 */ /* 0x023fea0003c3ffff */
[----:B------:R-:W-:Y:S01]  /*00d0*/  STG.E desc[UR36][R16.64], R4 ;  /* 0x0000000410007986 */ /* 0x000fe2000c101924 */
[----:B------:R-:W-:Y:S05]  /*00e0*/  EXIT ;  /* 0x000000000000794d */ /* 0x000fea0003800000 */
.L_x_0:
[----:B------:R-:W-:-:S00]  /*00f0*/  BRA `(.L_x_0) ;  /* 0xfffffffc00fc7947 */ /* 0x000fc0000383ffff */
[----:B------:R-:W-:-:S00]  /*0100*/  NOP ;  /* 0x0000000000007918 */ /* 0x000fc00000000000 */
[----:B------:R-:W-:-:S00]  /*0110*/  NOP ;  /* 0x0000000000007918 */ /* 0x000fc00000000000 */
[----:B------:R-:W-:-:S00]  /*0120*/  NOP ;  /* 0x0000000000007918 */ /* 0x000fc00000000000 */
[----:B------:R-:W-:-:S00]  /*0130*/  NOP ;  /* 0x0000000000007918 */ /* 0x000fc00000000000 */
[----:B------:R-:W-:-:S00]  /*0140*/  NOP ;  /* 0x0000000000007918 */ /* 0x000fc00000000000 */
[----:B------:R-:W-:-:S00]  /*0150*/  NOP ;  /* 0x0000000000007918 */ /* 0x000fc00000000000 */
[----:B------:R-:W-:-:S00]  /*0160*/  NOP ;  /* 0x0000000000007918 */ /* 0x000fc00000000000 */
[----:B------:R-:W-:-:S00]  /*0170*/  NOP ;  /* 0x0000000000007918 */ /* 0x000fc00000000000 */
.L_x_1:


//--------------------- .nv.shared.reserved.0     --------------------------
	.section	.nv.shared.reserved.0,"aw",@nobits
	.weak		__nv_reservedSMEM_offset_0_alias
	.size		__nv_reservedSMEM_offset_0_alias, 0, 64
	.other		__nv_reservedSMEM_offset_0_alias,@"STO_CUDA_RESERVED_SHARED STV_DEFAULT"
__nv_reservedSMEM_offset_0_alias:
	.zero		0
	.zero		64


//--------------------- .nv.constant0._Z3mapIPFffEEvPfiT_ --------------------------
	.section	.nv.constant0._Z3mapIPFffEEvPfiT_,"a",@progbits
	.sectionflags	@""
	.align	4
.nv.constant0._Z3mapIPFffEEvPfiT_:
	.zero		920


//--------------------- SYMBOLS --------------------------

	.type		.nv.reservedSmem.offset0,@object
	.size		.nv.reservedSmem.offset0,0x4
